//
// Generated by NVIDIA NVVM Compiler
//
// Compiler Build ID: CL-36424714
// Cuda compilation tools, release 13.0, V13.0.88
// Based on NVVM 20.0.0
//

.version 9.0
.target sm_100
.address_size 64

	// .globl	_Z5FFTShPdS_i

.visible .entry _Z5FFTShPdS_i(
	.param .u64 .ptr .align 1 _Z5FFTShPdS_i_param_0,
	.param .u64 .ptr .align 1 _Z5FFTShPdS_i_param_1,
	.param .u32 _Z5FFTShPdS_i_param_2
)
{
	.reg .pred 	%p<9>;
	.reg .b32 	%r<31>;
	.reg .b64 	%rd<9>;
	.reg .b64 	%fd<2>;

	ld.param.u64 	%rd1, [_Z5FFTShPdS_i_param_0];
	ld.param.u64 	%rd2, [_Z5FFTShPdS_i_param_1];
	ld.param.u32 	%r6, [_Z5FFTShPdS_i_param_2];
	mov.u32 	%r7, %ntid.x;
	mov.u32 	%r8, %ctaid.x;
	mov.u32 	%r9, %tid.x;
	mad.lo.s32 	%r1, %r7, %r8, %r9;
	mov.u32 	%r10, %ntid.y;
	mov.u32 	%r11, %ctaid.y;
	mov.u32 	%r12, %tid.y;
	mad.lo.s32 	%r13, %r10, %r11, %r12;
	mov.u32 	%r14, %ntid.z;
	mov.u32 	%r15, %ctaid.z;
	mov.u32 	%r16, %tid.z;
	mad.lo.s32 	%r3, %r14, %r15, %r16;
	shl.b32 	%r4, %r6, 1;
	setp.ge.s32 	%p1, %r1, %r4;
	setp.ge.s32 	%p2, %r13, %r6;
	or.pred  	%p3, %p1, %p2;
	setp.ge.s32 	%p4, %r3, %r6;
	or.pred  	%p5, %p4, %p3;
	@%p5 bra 	$L__BB0_2;
	cvta.to.global.u64 	%rd3, %rd1;
	cvta.to.global.u64 	%rd4, %rd2;
	add.s32 	%r17, %r6, %r1;
	setp.lt.s32 	%p6, %r17, %r4;
	selp.b32 	%r18, 0, %r4, %p6;
	sub.s32 	%r19, %r17, %r18;
	shr.u32 	%r20, %r6, 1;
	add.s32 	%r21, %r20, %r13;
	setp.lt.u32 	%p7, %r21, %r6;
	selp.b32 	%r22, 0, %r6, %p7;
	sub.s32 	%r23, %r21, %r22;
	add.s32 	%r24, %r20, %r3;
	setp.lt.u32 	%p8, %r24, %r6;
	selp.b32 	%r25, 0, %r6, %p8;
	sub.s32 	%r26, %r24, %r25;
	mad.lo.s32 	%r27, %r6, %r3, %r13;
	mad.lo.s32 	%r28, %r4, %r27, %r1;
	mul.wide.s32 	%rd5, %r28, 8;
	add.s64 	%rd6, %rd3, %rd5;
	ld.global.f64 	%fd1, [%rd6];
	mad.lo.s32 	%r29, %r26, %r6, %r23;
	mad.lo.s32 	%r30, %r4, %r29, %r19;
	mul.wide.s32 	%rd7, %r30, 8;
	add.s64 	%rd8, %rd4, %rd7;
	st.global.f64 	[%rd8], %fd1;
$L__BB0_2:
	bar.sync 	0;
	ret;

}


// ===== COMPILED SASS (sm_100) =====

	.target	sm_100

	.elftype	@"ET_EXEC"


//--------------------- .note.nv.tkinfo           --------------------------
	.section	.note.nv.tkinfo,"",@"SHT_NOTE"
	.sectionflags	@"SHF_NOTE_NV_TKINFO"
	.tkinfo
        /*0018*/ 	.word	0x00000002
        /*0030*/ 	.string	""
        /*0030*/ 	.string	"ptxas"
        /*0030*/ 	.string	"Cuda compilation tools, release 13.0, V13.0.88"
        /*0030*/ 	.string	"Build cuda_13.0.r13.0/compiler.36424714_0"
        /*0030*/ 	.string	"-arch sm_100 -m 64 "



//--------------------- .note.nv.cuinfo           --------------------------
	.section	.note.nv.cuinfo,"",@"SHT_NOTE"
	.sectionflags	@"SHF_NOTE_NV_CUINFO"
        /*0018*/ 	.short	0x0002
        /*001a*/ 	.short	0x0064
        /*001c*/ 	.short	0x0082
	.zero		2


//--------------------- .nv.info                  --------------------------
	.section	.nv.info,"",@"SHT_CUDA_INFO"
	.align	4


	//----- nvinfo : EIATTR_REGCOUNT
	.align		4
        /*0000*/ 	.byte	0x04, 0x2f
        /*0002*/ 	.short	(.L_1 - .L_0)
	.align		4
.L_0:
        /*0004*/ 	.word	index@(_Z5FFTShPdS_i)
        /*0008*/ 	.word	0x0000000e


	//----- nvinfo : EIATTR_FRAME_SIZE
	.align		4
.L_1:
        /*000c*/ 	.byte	0x04, 0x11
        /*000e*/ 	.short	(.L_3 - .L_2)
	.align		4
.L_2:
        /*0010*/ 	.word	index@(_Z5FFTShPdS_i)
        /*0014*/ 	.word	0x00000000


	//----- nvinfo : EIATTR_MIN_STACK_SIZE
	.align		4
.L_3:
        /*0018*/ 	.byte	0x04, 0x12
        /*001a*/ 	.short	(.L_5 - .L_4)
	.align		4
.L_4:
        /*001c*/ 	.word	index@(_Z5FFTShPdS_i)
        /*0020*/ 	.word	0x00000000
.L_5:


//--------------------- .nv.compat                --------------------------
	.section	.nv.compat,"",@"SHT_CUDA_COMPAT_INFO"
	.align	4
        /*0000*/ 	.byte	0x02, 0x09, 0x00, 0x00, 0x02, 0x02, 0x01, 0x00, 0x02, 0x05, 0x05, 0x00, 0x03, 0x07, 0x01, 0x01
        /*0010*/ 	.byte	0x02, 0x03, 0x00, 0x00, 0x02, 0x06, 0x01, 0x00, 0x04, 0x0b, 0x08, 0x00, 0x09, 0x00, 0x00, 0x00
        /*0020*/ 	.byte	0x00, 0x00, 0x00, 0x00


//--------------------- .nv.info._Z5FFTShPdS_i    --------------------------
	.section	.nv.info._Z5FFTShPdS_i,"",@"SHT_CUDA_INFO"
	.sectionflags	@""
	.align	4


	//----- nvinfo : EIATTR_CUDA_API_VERSION
	.align		4
        /*0000*/ 	.byte	0x04, 0x37
        /*0002*/ 	.short	(.L_7 - .L_6)
.L_6:
        /*0004*/ 	.word	0x00000082


	//----- nvinfo : EIATTR_KPARAM_INFO
	.align		4
.L_7:
        /*0008*/ 	.byte	0x04, 0x17
        /*000a*/ 	.short	(.L_9 - .L_8)
.L_8:
        /*000c*/ 	.word	0x00000000
        /*0010*/ 	.short	0x0002
        /*0012*/ 	.short	0x0010
        /*0014*/ 	.byte	0x00, 0xf0, 0x11, 0x00


	//----- nvinfo : EIATTR_KPARAM_INFO
	.align		4
.L_9:
        /*0018*/ 	.byte	0x04, 0x17
        /*001a*/ 	.short	(.L_11 - .L_10)
.L_10:
        /*001c*/ 	.word	0x00000000
        /*0020*/ 	.short	0x0001
        /*0022*/ 	.short	0x0008
        /*0024*/ 	.byte	0x00, 0xf5, 0x21, 0x00


	//----- nvinfo : EIATTR_KPARAM_INFO
	.align		4
.L_11:
        /*0028*/ 	.byte	0x04, 0x17
        /*002a*/ 	.short	(.L_13 - .L_12)
.L_12:
        /*002c*/ 	.word	0x00000000
        /*0030*/ 	.short	0x0000
        /*0032*/ 	.short	0x0000
        /*0034*/ 	.byte	0x00, 0xf5, 0x21, 0x00


	//----- nvinfo : EIATTR_SPARSE_MMA_MASK
	.align		4
.L_13:
        /*0038*/ 	.byte	0x03, 0x50
        /*003a*/ 	.short	0x0000


	//----- nvinfo : EIATTR_MAXREG_COUNT
	.align		4
        /*003c*/ 	.byte	0x03, 0x1b
        /*003e*/ 	.short	0x00ff


	//----- nvinfo : EIATTR_NUM_BARRIERS
	.align		4
        /*0040*/ 	.byte	0x02, 0x4c
        /*0042*/ 	.byte	0x01
	.zero		1


	//----- nvinfo : EIATTR_MERCURY_ISA_VERSION
	.align		4
        /*0044*/ 	.byte	0x03, 0x5f
        /*0046*/ 	.short	0x0101


	//----- nvinfo : EIATTR_VRC_CTA_INIT_COUNT
	.align		4
        /*0048*/ 	.byte	0x02, 0x4a
	.zero		1
	.zero		1


	//----- nvinfo : EIATTR_EXIT_INSTR_OFFSETS
	.align		4
        /*004c*/ 	.byte	0x04, 0x1c
        /*004e*/ 	.short	(.L_15 - .L_14)


	//   ....[0]....
.L_14:
        /*0050*/ 	.word	0x000002e0


	//----- nvinfo : EIATTR_CRS_STACK_SIZE
	.align		4
.L_15:
        /*0054*/ 	.byte	0x04, 0x1e
        /*0056*/ 	.short	(.L_17 - .L_16)
.L_16:
        /*0058*/ 	.word	0x00000000


	//----- nvinfo : EIATTR_CBANK_PARAM_SIZE
	.align		4
.L_17:
        /*005c*/ 	.byte	0x03, 0x19
        /*005e*/ 	.short	0x0014


	//----- nvinfo : EIATTR_PARAM_CBANK
	.align		4
        /*0060*/ 	.byte	0x04, 0x0a
        /*0062*/ 	.short	(.L_19 - .L_18)
	.align		4
.L_18:
        /*0064*/ 	.word	index@(.nv.constant0._Z5FFTShPdS_i)
        /*0068*/ 	.short	0x0380
        /*006a*/ 	.short	0x0014


	//----- nvinfo : EIATTR_SW_WAR
	.align		4
.L_19:
        /*006c*/ 	.byte	0x04, 0x36
        /*006e*/ 	.short	(.L_21 - .L_20)
.L_20:
        /*0070*/ 	.word	0x00000008
.L_21:


//--------------------- .nv.callgraph             --------------------------
	.section	.nv.callgraph,"",@"SHT_CUDA_CALLGRAPH"
	.align	4
	.sectionentsize	8
	.align		4
        /*0000*/ 	.word	0x00000000
	.align		4
        /*0004*/ 	.word	0xffffffff
	.align		4
        /*0008*/ 	.word	0x00000000
	.align		4
        /*000c*/ 	.word	0xfffffffe
	.align		4
        /*0010*/ 	.word	0x00000000
	.align		4
        /*0014*/ 	.word	0xfffffffd
	.align		4
        /*0018*/ 	.word	0x00000000
	.align		4
        /*001c*/ 	.word	0xfffffffc


//--------------------- .text._Z5FFTShPdS_i       --------------------------
	.section	.text._Z5FFTShPdS_i,"ax",@progbits
	.align	128
        .global         _Z5FFTShPdS_i
        .type           _Z5FFTShPdS_i,@function
        .size           _Z5FFTShPdS_i,(.L_x_3 - _Z5FFTShPdS_i)
        .other          _Z5FFTShPdS_i,@"STO_CUDA_ENTRY STV_DEFAULT"
_Z5FFTShPdS_i:
.text._Z5FFTShPdS_i:
[----:B------:R-:W-:Y:S01]  /*0000*/  LDC R1, c[0x0][0x37c] ;  /* 0x0000df00ff017b82 */ /* 0x000fe20000000800 */
[----:B------:R-:W0:Y:S07]  /*0010*/  S2R R5, SR_CTAID.Y ;  /* 0x0000000000057919 */ /* 0x000e2e0000002600 */
[----:B------:R-:W1:Y:S01]  /*0020*/  LDC R0, c[0x0][0x390] ;  /* 0x0000e400ff007b82 */ /* 0x000e620000000800 */
[----:B------:R-:W2:Y:S01]  /*0030*/  LDCU UR4, c[0x0][0x360] ;  /* 0x00006c00ff0477ac */ /* 0x000ea20008000800 */
[----:B------:R-:W-:Y:S01]  /*0040*/  BSSY.RECONVERGENT B0, `(.L_x_0) ;  /* 0x0000028000007945 */ /* 0x000fe20003800200 */
[----:B------:R-:W0:Y:S01]  /*0050*/  S2R R4, SR_TID.Y ;  /* 0x0000000000047919 */ /* 0x000e220000002200 */
[----:B------:R-:W0:Y:S01]  /*0060*/  LDCU UR5, c[0x0][0x364] ;  /* 0x00006c80ff0577ac */ /* 0x000e220008000800 */
[----:B------:R-:W2:Y:S01]  /*0070*/  S2R R7, SR_CTAID.X ;  /* 0x0000000000077919 */ /* 0x000ea20000002500 */
[----:B------:R-:W3:Y:S01]  /*0080*/  LDCU UR6, c[0x0][0x368] ;  /* 0x00006d00ff0677ac */ /* 0x000ee20008000800 */
[----:B------:R-:W2:Y:S01]  /*0090*/  S2R R2, SR_TID.X ;  /* 0x0000000000027919 */ /* 0x000ea20000002100 */
[----:B------:R-:W3:Y:S01]  /*00a0*/  S2R R9, SR_CTAID.Z ;  /* 0x0000000000097919 */ /* 0x000ee20000002700 */
[----:B------:R-:W3:Y:S01]  /*00b0*/  S2R R8, SR_TID.Z ;  /* 0x0000000000087919 */ /* 0x000ee20000002300 */
[----:B-1----:R-:W-:-:S02]  /*00c0*/  IMAD.SHL.U32 R6, R0, 0x2, RZ ;  /* 0x0000000200067824 */ /* 0x002fc400078e00ff */
[----:B0-----:R-:W-:-:S05]  /*00d0*/  IMAD R5, R5, UR5, R4 ;  /* 0x0000000505057c24 */ /* 0x001fca000f8e0204 */
[----:B------:R-:W-:Y:S01]  /*00e0*/  ISETP.GE.AND P0, PT, R5, R0, PT ;  /* 0x000000000500720c */ /* 0x000fe20003f06270 */
[----:B--2---:R-:W-:-:S05]  /*00f0*/  IMAD R7, R7, UR4, R2 ;  /* 0x0000000407077c24 */ /* 0x004fca000f8e0202 */
[----:B------:R-:W-:Y:S01]  /*0100*/  ISETP.GE.OR P0, PT, R7, R6, P0 ;  /* 0x000000060700720c */ /* 0x000fe20000706670 */
[----:B---3--:R-:W-:-:S05]  /*0110*/  IMAD R9, R9, UR6, R8 ;  /* 0x0000000609097c24 */ /* 0x008fca000f8e0208 */
[----:B------:R-:W-:-:S13]  /*0120*/  ISETP.GE.OR P0, PT, R9, R0, P0 ;  /* 0x000000000900720c */ /* 0x000fda0000706670 */
[----:B------:R-:W-:Y:S05]  /*0130*/  @P0 BRA `(.L_x_1) ;  /* 0x0000000000600947 */ /* 0x000fea0003800000 */
[----:B------:R-:W0:Y:S01]  /*0140*/  LDC.64 R2, c[0x0][0x380] ;  /* 0x0000e000ff027b82 */ /* 0x000e220000000a00 */
[----:B------:R-:W1:Y:S01]  /*0150*/  LDCU.64 UR4, c[0x0][0x358] ;  /* 0x00006b00ff0477ac */ /* 0x000e620008000a00 */
[----:B------:R-:W-:-:S04]  /*0160*/  IMAD R4, R9, R0, R5 ;  /* 0x0000000009047224 */ /* 0x000fc800078e0205 */
[----:B------:R-:W-:-:S04]  /*0170*/  IMAD R11, R6, R4, R7 ;  /* 0x00000004060b7224 */ /* 0x000fc800078e0207 */
[----:B0-----:R-:W-:-:S06]  /*0180*/  IMAD.WIDE R2, R11, 0x8, R2 ;  /* 0x000000080b027825 */ /* 0x001fcc00078e0202 */
[----:B-1----:R-:W2:Y:S01]  /*0190*/  LDG.E.64 R2, desc[UR4][R2.64] ;  /* 0x0000000402027981 */ /* 0x002ea2000c1e1b00 */
[----:B------:R-:W-:Y:S02]  /*01a0*/  SHF.R.U32.HI R4, RZ, 0x1, R0 ;  /* 0x00000001ff047819 */ /* 0x000fe40000011600 */
[----:B------:R-:W-:Y:S02]  /*01b0*/  IADD3 R7, PT, PT, R7, R0, RZ ;  /* 0x0000000007077210 */ /* 0x000fe40007ffe0ff */
[----:B------:R-:W-:Y:S01]  /*01c0*/  IADD3 R11, PT, PT, R5, R4, RZ ;  /* 0x00000004050b7210 */ /* 0x000fe20007ffe0ff */
[----:B------:R-:W-:Y:S02]  /*01d0*/  IMAD.IADD R9, R9, 0x1, R4 ;  /* 0x0000000109097824 */ /* 0x000fe400078e0204 */
[----:B------:R-:W0:Y:S01]  /*01e0*/  LDC.64 R4, c[0x0][0x388] ;  /* 0x0000e200ff047b82 */ /* 0x000e220000000a00 */
[-C--:B------:R-:W-:Y:S02]  /*01f0*/  ISETP.GE.U32.AND P0, PT, R11, R0.reuse, PT ;  /* 0x000000000b00720c */ /* 0x080fe40003f06070 */
[----:B------:R-:W-:-:S02]  /*0200*/  ISETP.GE.U32.AND P1, PT, R9, R0, PT ;  /* 0x000000000900720c */ /* 0x000fc40003f26070 */
[C---:B------:R-:W-:Y:S02]  /*0210*/  SEL R8, R0.reuse, RZ, P0 ;  /* 0x000000ff00087207 */ /* 0x040fe40000000000 */
[----:B------:R-:W-:Y:S02]  /*0220*/  SEL R10, R0, RZ, P1 ;  /* 0x000000ff000a7207 */ /* 0x000fe40000800000 */
[----:B------:R-:W-:Y:S01]  /*0230*/  ISETP.GE.AND P0, PT, R7, R6, PT ;  /* 0x000000060700720c */ /* 0x000fe20003f06270 */
[----:B------:R-:W-:Y:S01]  /*0240*/  IMAD.IADD R11, R11, 0x1, -R8 ;  /* 0x000000010b0b7824 */ /* 0x000fe200078e0a08 */
[----:B------:R-:W-:Y:S02]  /*0250*/  IADD3 R10, PT, PT, R9, -R10, RZ ;  /* 0x8000000a090a7210 */ /* 0x000fe40007ffe0ff */
[----:B------:R-:W-:-:S03]  /*0260*/  SEL R8, R6, RZ, P0 ;  /* 0x000000ff06087207 */ /* 0x000fc60000000000 */
[----:B------:R-:W-:Y:S02]  /*0270*/  IMAD R10, R10, R0, R11 ;  /* 0x000000000a0a7224 */ /* 0x000fe400078e020b */
[----:B------:R-:W-:-:S04]  /*0280*/  IMAD.IADD R7, R7, 0x1, -R8 ;  /* 0x0000000107077824 */ /* 0x000fc800078e0a08 */
[----:B------:R-:W-:-:S04]  /*0290*/  IMAD R7, R6, R10, R7 ;  /* 0x0000000a06077224 */ /* 0x000fc800078e0207 */
[----:B0-----:R-:W-:-:S05]  /*02a0*/  IMAD.WIDE R4, R7, 0x8, R4 ;  /* 0x0000000807047825 */ /* 0x001fca00078e0204 */
[----:B--2---:R0:W-:Y:S02]  /*02b0*/  STG.E.64 desc[UR4][R4.64], R2 ;  /* 0x0000000204007986 */ /* 0x0041e4000c101b04 */
.L_x_1:
[----:B------:R-:W-:Y:S05]  /*02c0*/  BSYNC.RECONVERGENT B0 ;  /* 0x0000000000007941 */ /* 0x000fea0003800200 */
.L_x_0:
[----:B------:R-:W-:Y:S06]  /*02d0*/  BAR.SYNC.DEFER_BLOCKING 0x0 ;  /* 0x0000000000007b1d */ /* 0x000fec0000010000 */
[----:B------:R-:W-:Y:S05]  /*02e0*/  EXIT ;  /* 0x000000000000794d */ /* 0x000fea0003800000 */
.L_x_2:
[----:B------:R-:W-:-:S00]  /*02f0*/  BRA `(.L_x_2) ;  /* 0xfffffffc00fc7947 */ /* 0x000fc0000383ffff */
[----:B------:R-:W-:-:S00]  /*0300*/  NOP ;  /* 0x0000000000007918 */ /* 0x000fc00000000000 */
[----:B------:R-:W-:-:S00]  /*0310*/  NOP ;  /* 0x0000000000007918 */ /* 0x000fc00000000000 */
[----:B------:R-:W-:-:S00]  /*0320*/  NOP ;  /* 0x0000000000007918 */ /* 0x000fc00000000000 */
[----:B------:R-:W-:-:S00]  /*0330*/  NOP ;  /* 0x0000000000007918 */ /* 0x000fc00000000000 */
[----:B------:R-:W-:-:S00]  /*0340*/  NOP ;  /* 0x0000000000007918 */ /* 0x000fc00000000000 */
[----:B------:R-:W-:-:S00]  /*0350*/  NOP ;  /* 0x0000000000007918 */ /* 0x000fc00000000000 */
[----:B------:R-:W-:-:S00]  /*0360*/  NOP ;  /* 0x0000000000007918 */ /* 0x000fc00000000000 */
[----:B------:R-:W-:-:S00]  /*0370*/  NOP ;  /* 0x0000000000007918 */ /* 0x000fc00000000000 */
.L_x_3:


//--------------------- .nv.shared.reserved.0     --------------------------
	.section	.nv.shared.reserved.0,"aw",@nobits
	.weak		__nv_reservedSMEM_offset_0_alias
	.size		__nv_reservedSMEM_offset_0_alias, 0, 64
	.other		__nv_reservedSMEM_offset_0_alias,@"STO_CUDA_RESERVED_SHARED STV_DEFAULT"
__nv_reservedSMEM_offset_0_alias:
	.zero		0
	.zero		64


//--------------------- .nv.constant0._Z5FFTShPdS_i --------------------------
	.section	.nv.constant0._Z5FFTShPdS_i,"a",@progbits
	.sectionflags	@""
	.align	4
.nv.constant0._Z5FFTShPdS_i:
	.zero		916


//--------------------- SYMBOLS --------------------------

	.type		.nv.reservedSmem.offset0,@object
	.size		.nv.reservedSmem.offset0,0x4
